//
// Generated by NVIDIA NVVM Compiler
//
// Compiler Build ID: CL-36424714
// Cuda compilation tools, release 13.0, V13.0.88
// Based on NVVM 20.0.0
//

.version 9.0
.target sm_100
.address_size 64

	// .globl	_Z7vec_addPfPKfm

.visible .entry _Z7vec_addPfPKfm(
	.param .u64 .ptr .align 1 _Z7vec_addPfPKfm_param_0,
	.param .u64 .ptr .align 1 _Z7vec_addPfPKfm_param_1,
	.param .u64 _Z7vec_addPfPKfm_param_2
)
{
	.reg .pred 	%p<2>;
	.reg .b32 	%r<5>;
	.reg .b32 	%f<4>;
	.reg .b64 	%rd<10>;

	ld.param.u64 	%rd2, [_Z7vec_addPfPKfm_param_0];
	ld.param.u64 	%rd3, [_Z7vec_addPfPKfm_param_1];
	ld.param.u64 	%rd4, [_Z7vec_addPfPKfm_param_2];
	mov.u32 	%r1, %tid.x;
	mov.u32 	%r2, %ctaid.x;
	mov.u32 	%r3, %ntid.x;
	mad.lo.s32 	%r4, %r2, %r3, %r1;
	cvt.s64.s32 	%rd1, %r4;
	setp.le.u64 	%p1, %rd4, %rd1;
	@%p1 bra 	$L__BB0_2;
	cvta.to.global.u64 	%rd5, %rd2;
	cvta.to.global.u64 	%rd6, %rd3;
	shl.b64 	%rd7, %rd1, 2;
	add.s64 	%rd8, %rd5, %rd7;
	ld.global.f32 	%f1, [%rd8];
	add.s64 	%rd9, %rd6, %rd7;
	ld.global.f32 	%f2, [%rd9];
	add.f32 	%f3, %f1, %f2;
	st.global.f32 	[%rd8], %f3;
$L__BB0_2:
	ret;

}


// ===== COMPILED SASS (sm_100) =====

	.target	sm_100

	.elftype	@"ET_EXEC"


//--------------------- .note.nv.tkinfo           --------------------------
	.section	.note.nv.tkinfo,"",@"SHT_NOTE"
	.sectionflags	@"SHF_NOTE_NV_TKINFO"
	.tkinfo
        /*0018*/ 	.word	0x00000002
        /*0030*/ 	.string	""
        /*0030*/ 	.string	"ptxas"
        /*0030*/ 	.string	"Cuda compilation tools, release 13.0, V13.0.88"
        /*0030*/ 	.string	"Build cuda_13.0.r13.0/compiler.36424714_0"
        /*0030*/ 	.string	"-arch sm_100 -m 64 "



//--------------------- .note.nv.cuinfo           --------------------------
	.section	.note.nv.cuinfo,"",@"SHT_NOTE"
	.sectionflags	@"SHF_NOTE_NV_CUINFO"
        /*0018*/ 	.short	0x0002
        /*001a*/ 	.short	0x0064
        /*001c*/ 	.short	0x0082
	.zero		2


//--------------------- .nv.info                  --------------------------
	.section	.nv.info,"",@"SHT_CUDA_INFO"
	.align	4


	//----- nvinfo : EIATTR_REGCOUNT
	.align		4
        /*0000*/ 	.byte	0x04, 0x2f
        /*0002*/ 	.short	(.L_1 - .L_0)
	.align		4
.L_0:
        /*0004*/ 	.word	index@(_Z7vec_addPfPKfm)
        /*0008*/ 	.word	0x0000000a


	//----- nvinfo : EIATTR_FRAME_SIZE
	.align		4
.L_1:
        /*000c*/ 	.byte	0x04, 0x11
        /*000e*/ 	.short	(.L_3 - .L_2)
	.align		4
.L_2:
        /*0010*/ 	.word	index@(_Z7vec_addPfPKfm)
        /*0014*/ 	.word	0x00000000


	//----- nvinfo : EIATTR_MIN_STACK_SIZE
	.align		4
.L_3:
        /*0018*/ 	.byte	0x04, 0x12
        /*001a*/ 	.short	(.L_5 - .L_4)
	.align		4
.L_4:
        /*001c*/ 	.word	index@(_Z7vec_addPfPKfm)
        /*0020*/ 	.word	0x00000000
.L_5:


//--------------------- .nv.compat                --------------------------
	.section	.nv.compat,"",@"SHT_CUDA_COMPAT_INFO"
	.align	4
        /*0000*/ 	.byte	0x02, 0x09, 0x00, 0x00, 0x02, 0x02, 0x01, 0x00, 0x02, 0x05, 0x05, 0x00, 0x03, 0x07, 0x01, 0x01
        /*0010*/ 	.byte	0x02, 0x03, 0x00, 0x00, 0x02, 0x06, 0x01, 0x00, 0x04, 0x0b, 0x08, 0x00, 0x09, 0x00, 0x00, 0x00
        /*0020*/ 	.byte	0x00, 0x00, 0x00, 0x00


//--------------------- .nv.info._Z7vec_addPfPKfm --------------------------
	.section	.nv.info._Z7vec_addPfPKfm,"",@"SHT_CUDA_INFO"
	.sectionflags	@""
	.align	4


	//----- nvinfo : EIATTR_CUDA_API_VERSION
	.align		4
        /*0000*/ 	.byte	0x04, 0x37
        /*0002*/ 	.short	(.L_7 - .L_6)
.L_6:
        /*0004*/ 	.word	0x00000082


	//----- nvinfo : EIATTR_KPARAM_INFO
	.align		4
.L_7:
        /*0008*/ 	.byte	0x04, 0x17
        /*000a*/ 	.short	(.L_9 - .L_8)
.L_8:
        /*000c*/ 	.word	0x00000000
        /*0010*/ 	.short	0x0002
        /*0012*/ 	.short	0x0010
        /*0014*/ 	.byte	0x00, 0xf0, 0x21, 0x00


	//----- nvinfo : EIATTR_KPARAM_INFO
	.align		4
.L_9:
        /*0018*/ 	.byte	0x04, 0x17
        /*001a*/ 	.short	(.L_11 - .L_10)
.L_10:
        /*001c*/ 	.word	0x00000000
        /*0020*/ 	.short	0x0001
        /*0022*/ 	.short	0x0008
        /*0024*/ 	.byte	0x00, 0xf5, 0x21, 0x00


	//----- nvinfo : EIATTR_KPARAM_INFO
	.align		4
.L_11:
        /*0028*/ 	.byte	0x04, 0x17
        /*002a*/ 	.short	(.L_13 - .L_12)
.L_12:
        /*002c*/ 	.word	0x00000000
        /*0030*/ 	.short	0x0000
        /*0032*/ 	.short	0x0000
        /*0034*/ 	.byte	0x00, 0xf5, 0x21, 0x00


	//----- nvinfo : EIATTR_SPARSE_MMA_MASK
	.align		4
.L_13:
        /*0038*/ 	.byte	0x03, 0x50
        /*003a*/ 	.short	0x0000


	//----- nvinfo : EIATTR_MAXREG_COUNT
	.align		4
        /*003c*/ 	.byte	0x03, 0x1b
        /*003e*/ 	.short	0x00ff


	//----- nvinfo : EIATTR_MERCURY_ISA_VERSION
	.align		4
        /*0040*/ 	.byte	0x03, 0x5f
        /*0042*/ 	.short	0x0101


	//----- nvinfo : EIATTR_VRC_CTA_INIT_COUNT
	.align		4
        /*0044*/ 	.byte	0x02, 0x4a
	.zero		1
	.zero		1


	//----- nvinfo : EIATTR_EXIT_INSTR_OFFSETS
	.align		4
        /*0048*/ 	.byte	0x04, 0x1c
        /*004a*/ 	.short	(.L_15 - .L_14)


	//   ....[0]....
.L_14:
        /*004c*/ 	.word	0x00000090


	//   ....[1]....
        /*0050*/ 	.word	0x00000160


	//----- nvinfo : EIATTR_CBANK_PARAM_SIZE
	.align		4
.L_15:
        /*0054*/ 	.byte	0x03, 0x19
        /*0056*/ 	.short	0x0018


	//----- nvinfo : EIATTR_PARAM_CBANK
	.align		4
        /*0058*/ 	.byte	0x04, 0x0a
        /*005a*/ 	.short	(.L_17 - .L_16)
	.align		4
.L_16:
        /*005c*/ 	.word	index@(.nv.constant0._Z7vec_addPfPKfm)
        /*0060*/ 	.short	0x0380
        /*0062*/ 	.short	0x0018


	//----- nvinfo : EIATTR_SW_WAR
	.align		4
.L_17:
        /*0064*/ 	.byte	0x04, 0x36
        /*0066*/ 	.short	(.L_19 - .L_18)
.L_18:
        /*0068*/ 	.word	0x00000008
.L_19:


//--------------------- .nv.callgraph             --------------------------
	.section	.nv.callgraph,"",@"SHT_CUDA_CALLGRAPH"
	.align	4
	.sectionentsize	8
	.align		4
        /*0000*/ 	.word	0x00000000
	.align		4
        /*0004*/ 	.word	0xffffffff
	.align		4
        /*0008*/ 	.word	0x00000000
	.align		4
        /*000c*/ 	.word	0xfffffffe
	.align		4
        /*0010*/ 	.word	0x00000000
	.align		4
        /*0014*/ 	.word	0xfffffffd
	.align		4
        /*0018*/ 	.word	0x00000000
	.align		4
        /*001c*/ 	.word	0xfffffffc


//--------------------- .text._Z7vec_addPfPKfm    --------------------------
	.section	.text._Z7vec_addPfPKfm,"ax",@progbits
	.align	128
        .global         _Z7vec_addPfPKfm
        .type           _Z7vec_addPfPKfm,@function
        .size           _Z7vec_addPfPKfm,(.L_x_1 - _Z7vec_addPfPKfm)
        .other          _Z7vec_addPfPKfm,@"STO_CUDA_ENTRY STV_DEFAULT"
_Z7vec_addPfPKfm:
.text._Z7vec_addPfPKfm:
[----:B------:R-:W-:Y:S01]  /*0000*/  LDC R1, c[0x0][0x37c] ;  /* 0x0000df00ff017b82 */ /* 0x000fe20000000800 */
[----:B------:R-:W0:Y:S07]  /*0010*/  S2R R0, SR_TID.X ;  /* 0x0000000000007919 */ /* 0x000e2e0000002100 */
[----:B------:R-:W0:Y:S01]  /*0020*/  S2UR UR4, SR_CTAID.X ;  /* 0x00000000000479c3 */ /* 0x000e220000002500 */
[----:B------:R-:W1:Y:S07]  /*0030*/  LDCU.64 UR6, c[0x0][0x390] ;  /* 0x00007200ff0677ac */ /* 0x000e6e0008000a00 */
[----:B------:R-:W0:Y:S02]  /*0040*/  LDC R3, c[0x0][0x360] ;  /* 0x0000d800ff037b82 */ /* 0x000e240000000800 */
[----:B0-----:R-:W-:-:S05]  /*0050*/  IMAD R0, R3, UR4, R0 ;  /* 0x0000000403007c24 */ /* 0x001fca000f8e0200 */
[----:B-1----:R-:W-:Y:S02]  /*0060*/  ISETP.GE.U32.AND P0, PT, R0, UR6, PT ;  /* 0x0000000600007c0c */ /* 0x002fe4000bf06070 */
[----:B------:R-:W-:-:S04]  /*0070*/  SHF.R.S32.HI R3, RZ, 0x1f, R0 ;  /* 0x0000001fff037819 */ /* 0x000fc80000011400 */
[----:B------:R-:W-:-:S13]  /*0080*/  ISETP.GE.U32.AND.EX P0, PT, R3, UR7, PT, P0 ;  /* 0x0000000703007c0c */ /* 0x000fda000bf06100 */
[----:B------:R-:W-:Y:S05]  /*0090*/  @P0 EXIT ;  /* 0x000000000000094d */ /* 0x000fea0003800000 */
[----:B------:R-:W0:Y:S01]  /*00a0*/  LDCU.128 UR8, c[0x0][0x380] ;  /* 0x00007000ff0877ac */ /* 0x000e220008000c00 */
[C---:B------:R-:W-:Y:S01]  /*00b0*/  IMAD.SHL.U32 R2, R0.reuse, 0x4, RZ ;  /* 0x0000000400027824 */ /* 0x040fe200078e00ff */
[----:B------:R-:W-:Y:S01]  /*00c0*/  SHF.L.U64.HI R0, R0, 0x2, R3 ;  /* 0x0000000200007819 */ /* 0x000fe20000010203 */
[----:B------:R-:W1:Y:S03]  /*00d0*/  LDCU.64 UR4, c[0x0][0x358] ;  /* 0x00006b00ff0477ac */ /* 0x000e660008000a00 */
[C---:B0-----:R-:W-:Y:S02]  /*00e0*/  IADD3 R4, P1, PT, R2.reuse, UR10, RZ ;  /* 0x0000000a02047c10 */ /* 0x041fe4000ff3e0ff */
[----:B------:R-:W-:Y:S02]  /*00f0*/  IADD3 R2, P0, PT, R2, UR8, RZ ;  /* 0x0000000802027c10 */ /* 0x000fe4000ff1e0ff */
[----:B------:R-:W-:-:S02]  /*0100*/  IADD3.X R5, PT, PT, R0, UR11, RZ, P1, !PT ;  /* 0x0000000b00057c10 */ /* 0x000fc40008ffe4ff */
[----:B------:R-:W-:-:S04]  /*0110*/  IADD3.X R3, PT, PT, R0, UR9, RZ, P0, !PT ;  /* 0x0000000900037c10 */ /* 0x000fc800087fe4ff */
[----:B-1----:R-:W2:Y:S04]  /*0120*/  LDG.E R5, desc[UR4][R4.64] ;  /* 0x0000000404057981 */ /* 0x002ea8000c1e1900 */
[----:B------:R-:W2:Y:S02]  /*0130*/  LDG.E R0, desc[UR4][R2.64] ;  /* 0x0000000402007981 */ /* 0x000ea4000c1e1900 */
[----:B--2---:R-:W-:-:S05]  /*0140*/  FADD R7, R0, R5 ;  /* 0x0000000500077221 */ /* 0x004fca0000000000 */
[----:B------:R-:W-:Y:S01]  /*0150*/  STG.E desc[UR4][R2.64], R7 ;  /* 0x0000000702007986 */ /* 0x000fe2000c101904 */
[----:B------:R-:W-:Y:S05]  /*0160*/  EXIT ;  /* 0x000000000000794d */ /* 0x000fea0003800000 */
.L_x_0:
[----:B------:R-:W-:-:S00]  /*0170*/  BRA `(.L_x_0) ;  /* 0xfffffffc00fc7947 */ /* 0x000fc0000383ffff */
[----:B------:R-:W-:-:S00]  /*0180*/  NOP ;  /* 0x0000000000007918 */ /* 0x000fc00000000000 */
[----:B------:R-:W-:-:S00]  /*0190*/  NOP ;  /* 0x0000000000007918 */ /* 0x000fc00000000000 */
[----:B------:R-:W-:-:S00]  /*01a0*/  NOP ;  /* 0x0000000000007918 */ /* 0x000fc00000000000 */
[----:B------:R-:W-:-:S00]  /*01b0*/  NOP ;  /* 0x0000000000007918 */ /* 0x000fc00000000000 */
[----:B------:R-:W-:-:S00]  /*01c0*/  NOP ;  /* 0x0000000000007918 */ /* 0x000fc00000000000 */
[----:B------:R-:W-:-:S00]  /*01d0*/  NOP ;  /* 0x0000000000007918 */ /* 0x000fc00000000000 */
[----:B------:R-:W-:-:S00]  /*01e0*/  NOP ;  /* 0x0000000000007918 */ /* 0x000fc00000000000 */
[----:B------:R-:W-:-:S00]  /*01f0*/  NOP ;  /* 0x0000000000007918 */ /* 0x000fc00000000000 */
.L_x_1:


//--------------------- .nv.shared.reserved.0     --------------------------
	.section	.nv.shared.reserved.0,"aw",@nobits
	.weak		__nv_reservedSMEM_offset_0_alias
	.size		__nv_reservedSMEM_offset_0_alias, 0, 64
	.other		__nv_reservedSMEM_offset_0_alias,@"STO_CUDA_RESERVED_SHARED STV_DEFAULT"
__nv_reservedSMEM_offset_0_alias:
	.zero		0
	.zero		64


//--------------------- .nv.constant0._Z7vec_addPfPKfm --------------------------
	.section	.nv.constant0._Z7vec_addPfPKfm,"a",@progbits
	.sectionflags	@""
	.align	4
.nv.constant0._Z7vec_addPfPKfm:
	.zero		920


//--------------------- SYMBOLS --------------------------

	.type		.nv.reservedSmem.offset0,@object
	.size		.nv.reservedSmem.offset0,0x4
